	.version 1.0
	.target compute_10, map_f64_to_f32
	//  compiled with /usr/local/cuda/open64/lib//be

	//-----------------------------------------------------------
	// Compiling /tmp/tmpxft_0000273a_00000000-1.i (/tmp/ccI#.jOCx76)
	//-----------------------------------------------------------

	//-----------------------------------------------------------
	// Options:
	//-----------------------------------------------------------
	//  Target:ptx, ISA:compute_10, Endian:little, Pointer Size:64
	//  -O2	(Optimization level)
	//  -g0	(Debug level)
	//  -m2	(Report advisories)
	//-----------------------------------------------------------

	.file	1	"/tmp/tmpxft_0000273a_00000000-5.gpu"
	.file	2	"/usr/lib/gcc/x86_64-linux-gnu/4.1.2/include/stddef.h"
	.file	3	"/usr/local/cuda/bin/../include/crt/device_runtime.h"
	.file	4	"/usr/local/cuda/bin/../include/host_defines.h"
	.file	5	"/usr/local/cuda/bin/../include/crt/storage_class.h"
	.file	6	"/usr/local/cuda/bin/../include/builtin_types.h"
	.file	7	"/usr/local/cuda/bin/../include/device_types.h"
	.file	8	"/usr/local/cuda/bin/../include/driver_types.h"
	.file	9	"/usr/local/cuda/bin/../include/texture_types.h"
	.file	10	"/usr/local/cuda/bin/../include/vector_types.h"
	.file	11	"/usr/local/cuda/bin/../include/device_launch_parameters.h"
	.file	12	"/home/wladimir/decuda/tests/test40.cu"
	.file	13	"/usr/local/cuda/bin/../include/common_functions.h"
	.file	14	"/usr/local/cuda/bin/../include/crt/func_macro.h"
	.file	15	"/usr/local/cuda/bin/../include/math_functions.h"
	.file	16	"/usr/local/cuda/bin/../include/device_functions.h"
	.file	17	"/usr/local/cuda/bin/../include/math_constants.h"
	.file	18	"/usr/local/cuda/bin/../include/sm_11_atomic_functions.h"
	.file	19	"/usr/local/cuda/bin/../include/texture_fetch_functions.h"
	.file	20	"/usr/local/cuda/bin/../include/math_functions_dbl_ptx1.h"

	.extern	.shared .align 4 .b8 sha[];

	.entry my_kernel
	{
	.reg .u32 $r1,$r2,$r3,$r4,$r5,$r6,$r7,$r8;
	.reg .u64 $rd1,$rd2,$rd3,$rd4,$rd5,$rd6,$rd7,$rd8,$rd9,
		$rd10;
	.reg .pred $p0,$p1,$p2,$p3,$p4,$p5;
	.param .u64 __cudaparm_out;
	.param .s32 __cudaparm_width;
	.loc	12	1	0
$LBB1_my_kernel:
	ld.param.s32 	$r1, [__cudaparm_width];	//  id:30 __cudaparm_width+0x0
	div.s32 	$r2, $r1, 2;         	//  
	mov.s32 	$r3, 3;              	//  
	setp.gt.s32 	$p1, $r2, $r3;   	//  
	mov.s32 	$r4, 3;              	//  
	mov.u64 	$rd1, sha;           	//  
	@!$p1 bra 	$Lt_0_13;          	//  
	ld.param.u64 	$rd2, [__cudaparm_out];	//  id:31 __cudaparm_out+0x0
$Lt_0_7:
 //<loop> Loop body line 8
	.loc	12	8	0
	cvt.s64.s32 	$rd3, $r4;       	//  
	mul.lo.u64 	$rd4, $rd3, 4;    	//  
	add.u64 	$rd5, $rd4, $rd1;    	//  
	mov.s32 	$r5, 200;            	//  
	st.shared.s32 	[$rd5+0], $r5; 	//  id:32 sha+0x0
	.loc	12	9	0
	add.u64 	$rd6, $rd4, $rd2;    	//  
	ld.shared.s32 	$r6, [$rd5+4]; 	//  id:33 sha+0x0
	st.global.s32 	[$rd6+0], $r6; 	//  id:34
	.loc	12	10	0
	ld.global.s32 	$r4, [$rd6+4]; 	//  id:35
	setp.gt.s32 	$p2, $r2, $r4;   	//  
	@$p2 bra 	$Lt_0_7;            	//  
	bra.uni 	$Lt_0_5;             	//  
$Lt_0_13:
	mov.pred 	$p2, $p1;           	//  
	mov.pred 	$p3, $p4;           	//  
$Lt_0_5:
	.loc	12	12	0
	bar.sync 	0;                  	//  
	@!$p2 bra 	$Lt_0_9;           	//  
	ld.param.u64 	$rd2, [__cudaparm_out];	//  id:31 __cudaparm_out+0x0
$Lt_0_11:
 //<loop> Loop body line 12, nesting depth: 1, estimated iterations: unknown
	.loc	12	15	0
	cvt.s64.s32 	$rd7, $r4;       	//  
	mul.lo.u64 	$rd8, $rd7, 4;    	//  
	add.u64 	$rd9, $rd8, $rd1;    	//  
	mov.s32 	$r7, 200;            	//  
	st.shared.s32 	[$rd9+0], $r7; 	//  id:36 sha+0x0
	.loc	12	16	0
	add.u64 	$rd10, $rd8, $rd2;   	//  
	ld.shared.s32 	$r8, [$rd9+4]; 	//  id:37 sha+0x0
	st.global.s32 	[$rd10+0], $r8;	//  id:38
	.loc	12	17	0
	ld.global.s32 	$r4, [$rd10+4];	//  id:39
	setp.gt.s32 	$p5, $r2, $r4;   	//  
	@$p5 bra 	$Lt_0_11;           	//  
$Lt_0_9:
	exit;                         	//  
	} // my_kernel


// ===== COMPILED SASS (sm_100) =====

	.target	sm_100

	.elftype	@"ET_EXEC"


//--------------------- .note.nv.tkinfo           --------------------------
	.section	.note.nv.tkinfo,"",@"SHT_NOTE"
	.sectionflags	@"SHF_NOTE_NV_TKINFO"
	.tkinfo
        /*0018*/ 	.word	0x00000002
        /*0030*/ 	.string	""
        /*0030*/ 	.string	"ptxas"
        /*0030*/ 	.string	"Cuda compilation tools, release 13.0, V13.0.88"
        /*0030*/ 	.string	"Build cuda_13.0.r13.0/compiler.36424714_0"
        /*0030*/ 	.string	"-arch sm_100 "



//--------------------- .note.nv.cuinfo           --------------------------
	.section	.note.nv.cuinfo,"",@"SHT_NOTE"
	.sectionflags	@"SHF_NOTE_NV_CUINFO"
        /*0018*/ 	.short	0x0002
        /*001a*/ 	.short	0x000a
        /*001c*/ 	.short	0x0082
	.zero		2


//--------------------- .nv.info                  --------------------------
	.section	.nv.info,"",@"SHT_CUDA_INFO"
	.align	4


	//----- nvinfo : EIATTR_REGCOUNT
	.align		4
        /*0000*/ 	.byte	0x04, 0x2f
        /*0002*/ 	.short	(.L_1 - .L_0)
	.align		4
.L_0:
        /*0004*/ 	.word	index@(my_kernel)
        /*0008*/ 	.word	0x0000000e


	//----- nvinfo : EIATTR_FRAME_SIZE
	.align		4
.L_1:
        /*000c*/ 	.byte	0x04, 0x11
        /*000e*/ 	.short	(.L_3 - .L_2)
	.align		4
.L_2:
        /*0010*/ 	.word	index@(my_kernel)
        /*0014*/ 	.word	0x00000000


	//----- nvinfo : EIATTR_MIN_STACK_SIZE
	.align		4
.L_3:
        /*0018*/ 	.byte	0x04, 0x12
        /*001a*/ 	.short	(.L_5 - .L_4)
	.align		4
.L_4:
        /*001c*/ 	.word	index@(my_kernel)
        /*0020*/ 	.word	0x00000000
.L_5:


//--------------------- .nv.compat                --------------------------
	.section	.nv.compat,"",@"SHT_CUDA_COMPAT_INFO"
	.align	4
        /*0000*/ 	.byte	0x02, 0x09, 0x00, 0x00, 0x02, 0x02, 0x01, 0x00, 0x02, 0x05, 0x05, 0x00, 0x03, 0x07, 0x01, 0x01
        /*0010*/ 	.byte	0x02, 0x03, 0x00, 0x00, 0x02, 0x06, 0x01, 0x00, 0x04, 0x0b, 0x08, 0x00, 0x09, 0x00, 0x00, 0x00
        /*0020*/ 	.byte	0x00, 0x00, 0x00, 0x00


//--------------------- .nv.info.my_kernel        --------------------------
	.section	.nv.info.my_kernel,"",@"SHT_CUDA_INFO"
	.sectionflags	@""
	.align	4


	//----- nvinfo : EIATTR_CUDA_API_VERSION
	.align		4
        /*0000*/ 	.byte	0x04, 0x37
        /*0002*/ 	.short	(.L_7 - .L_6)
.L_6:
        /*0004*/ 	.word	0x00000082


	//----- nvinfo : EIATTR_KPARAM_INFO
	.align		4
.L_7:
        /*0008*/ 	.byte	0x04, 0x17
        /*000a*/ 	.short	(.L_9 - .L_8)
.L_8:
        /*000c*/ 	.word	0x00000000
        /*0010*/ 	.short	0x0001
        /*0012*/ 	.short	0x0008
        /*0014*/ 	.byte	0x00, 0xf0, 0x11, 0x00


	//----- nvinfo : EIATTR_KPARAM_INFO
	.align		4
.L_9:
        /*0018*/ 	.byte	0x04, 0x17
        /*001a*/ 	.short	(.L_11 - .L_10)
.L_10:
        /*001c*/ 	.word	0x00000000
        /*0020*/ 	.short	0x0000
        /*0022*/ 	.short	0x0000
        /*0024*/ 	.byte	0x00, 0xf0, 0x21, 0x00


	//----- nvinfo : EIATTR_SPARSE_MMA_MASK
	.align		4
.L_11:
        /*0028*/ 	.byte	0x03, 0x50
        /*002a*/ 	.short	0x0000


	//----- nvinfo : EIATTR_MAXREG_COUNT
	.align		4
        /*002c*/ 	.byte	0x03, 0x1b
        /*002e*/ 	.short	0x00ff


	//----- nvinfo : EIATTR_NUM_BARRIERS
	.align		4
        /*0030*/ 	.byte	0x02, 0x4c
        /*0032*/ 	.byte	0x01
	.zero		1


	//----- nvinfo : EIATTR_MERCURY_ISA_VERSION
	.align		4
        /*0034*/ 	.byte	0x03, 0x5f
        /*0036*/ 	.short	0x0101


	//----- nvinfo : EIATTR_VRC_CTA_INIT_COUNT
	.align		4
        /*0038*/ 	.byte	0x02, 0x4a
	.zero		1
	.zero		1


	//----- nvinfo : EIATTR_EXIT_INSTR_OFFSETS
	.align		4
        /*003c*/ 	.byte	0x04, 0x1c
        /*003e*/ 	.short	(.L_13 - .L_12)


	//   ....[0]....
.L_12:
        /*0040*/ 	.word	0x000002b0


	//   ....[1]....
        /*0044*/ 	.word	0x00000380


	//----- nvinfo : EIATTR_CBANK_PARAM_SIZE
	.align		4
.L_13:
        /*0048*/ 	.byte	0x03, 0x19
        /*004a*/ 	.short	0x000c


	//----- nvinfo : EIATTR_PARAM_CBANK
	.align		4
        /*004c*/ 	.byte	0x04, 0x0a
        /*004e*/ 	.short	(.L_15 - .L_14)
	.align		4
.L_14:
        /*0050*/ 	.word	index@(.nv.constant0.my_kernel)
        /*0054*/ 	.short	0x0380
        /*0056*/ 	.short	0x000c


	//----- nvinfo : EIATTR_SW_WAR
	.align		4
.L_15:
        /*0058*/ 	.byte	0x04, 0x36
        /*005a*/ 	.short	(.L_17 - .L_16)
.L_16:
        /*005c*/ 	.word	0x00000008
.L_17:


//--------------------- .nv.callgraph             --------------------------
	.section	.nv.callgraph,"",@"SHT_CUDA_CALLGRAPH"
	.align	4
	.sectionentsize	8
	.align		4
        /*0000*/ 	.word	0x00000000
	.align		4
        /*0004*/ 	.word	0xffffffff
	.align		4
        /*0008*/ 	.word	0x00000000
	.align		4
        /*000c*/ 	.word	0xfffffffe
	.align		4
        /*0010*/ 	.word	0x00000000
	.align		4
        /*0014*/ 	.word	0xfffffffd
	.align		4
        /*0018*/ 	.word	0x00000000
	.align		4
        /*001c*/ 	.word	0xfffffffc


//--------------------- .text.my_kernel           --------------------------
	.section	.text.my_kernel,"ax",@progbits
	.align	128
.text.my_kernel:
        .type           my_kernel,@function
        .size           my_kernel,(.L_x_4 - my_kernel)
        .other          my_kernel,@"STO_CUDA_ENTRY STV_DEFAULT"
my_kernel:
[----:B------:R-:W-:Y:S01]  /*0000*/  LDC R1, c[0x0][0x37c] ;  /* 0x0000df00ff017b82 */ /* 0x000fe20000000800 */
[----:B------:R-:W0:Y:S07]  /*0010*/  I2F.U32.RP R0, 0x2 ;  /* 0x0000000200007906 */ /* 0x000e2e0000209000 */
[----:B------:R-:W1:Y:S01]  /*0020*/  LDC R6, c[0x0][0x388] ;  /* 0x0000e200ff067b82 */ /* 0x000e620000000800 */
[----:B------:R-:W-:Y:S01]  /*0030*/  UMOV UR4, 0x400 ;  /* 0x0000040000047882 */ /* 0x000fe20000000000 */
[----:B------:R-:W2:Y:S01]  /*0040*/  LDCU.64 UR6, c[0x0][0x358] ;  /* 0x00006b00ff0677ac */ /* 0x000ea20008000a00 */
[----:B------:R-:W-:-:S05]  /*0050*/  IMAD.MOV.U32 R7, RZ, RZ, 0x3 ;  /* 0x00000003ff077424 */ /* 0x000fca00078e00ff */
[----:B------:R-:W3:Y:S01]  /*0060*/  S2UR UR5, SR_CgaCtaId ;  /* 0x00000000000579c3 */ /* 0x000ee20000008800 */
[----:B0-----:R-:W0:Y:S01]  /*0070*/  MUFU.RCP R0, R0 ;  /* 0x0000000000007308 */ /* 0x001e220000001000 */
[----:B-1----:R-:W-:Y:S01]  /*0080*/  IABS R4, R6 ;  /* 0x0000000600047213 */ /* 0x002fe20000000000 */
[----:B0-----:R-:W-:Y:S01]  /*0090*/  VIADD R2, R0, 0xffffffe ;  /* 0x0ffffffe00027836 */ /* 0x001fe20000000000 */
[----:B------:R-:W-:Y:S01]  /*00a0*/  LOP3.LUT R0, R6, 0x2, RZ, 0x3c, !PT ;  /* 0x0000000206007812 */ /* 0x000fe200078e3cff */
[----:B---3--:R-:W-:-:S04]  /*00b0*/  ULEA UR4, UR5, UR4, 0x18 ;  /* 0x0000000405047291 */ /* 0x008fc8000f8ec0ff */
[----:B------:R0:W1:Y:S01]  /*00c0*/  F2I.FTZ.U32.TRUNC.NTZ R3, R2 ;  /* 0x0000000200037305 */ /* 0x000062000021f000 */
[----:B------:R-:W-:Y:S01]  /*00d0*/  ISETP.GE.AND P2, PT, R0, RZ, PT ;  /* 0x000000ff0000720c */ /* 0x000fe20003f46270 */
[----:B0-----:R-:W-:Y:S02]  /*00e0*/  IMAD.MOV.U32 R2, RZ, RZ, RZ ;  /* 0x000000ffff027224 */ /* 0x001fe400078e00ff */
[----:B-1----:R-:W-:-:S04]  /*00f0*/  IMAD.U32 R5, R3, -0x2, RZ ;  /* 0xfffffffe03057824 */ /* 0x002fc800078e00ff */
[----:B------:R-:W-:-:S06]  /*0100*/  IMAD.HI.U32 R3, R3, R5, R2 ;  /* 0x0000000503037227 */ /* 0x000fcc00078e0002 */
[----:B------:R-:W-:-:S04]  /*0110*/  IMAD.HI.U32 R3, R3, R4, RZ ;  /* 0x0000000403037227 */ /* 0x000fc800078e00ff */
[----:B------:R-:W-:-:S05]  /*0120*/  IMAD R4, R3, -0x2, R4 ;  /* 0xfffffffe03047824 */ /* 0x000fca00078e0204 */
[----:B------:R-:W-:-:S13]  /*0130*/  ISETP.GE.U32.AND P0, PT, R4, 0x2, PT ;  /* 0x000000020400780c */ /* 0x000fda0003f06070 */
[----:B------:R-:W-:Y:S01]  /*0140*/  @P0 IADD3 R4, PT, PT, R4, -0x2, RZ ;  /* 0xfffffffe04040810 */ /* 0x000fe20007ffe0ff */
[----:B------:R-:W-:-:S03]  /*0150*/  @P0 VIADD R3, R3, 0x1 ;  /* 0x0000000103030836 */ /* 0x000fc60000000000 */
[----:B------:R-:W-:Y:S02]  /*0160*/  ISETP.GE.U32.AND P1, PT, R4, 0x2, PT ;  /* 0x000000020400780c */ /* 0x000fe40003f26070 */
[----:B------:R-:W0:Y:S11]  /*0170*/  LDC.64 R4, c[0x0][0x380] ;  /* 0x0000e000ff047b82 */ /* 0x000e360000000a00 */
[----:B------:R-:W-:-:S05]  /*0180*/  @P1 VIADD R3, R3, 0x1 ;  /* 0x0000000103031836 */ /* 0x000fca0000000000 */
[----:B------:R-:W-:-:S05]  /*0190*/  MOV R0, R3 ;  /* 0x0000000300007202 */ /* 0x000fca0000000f00 */
[----:B------:R-:W-:-:S05]  /*01a0*/  @!P2 IMAD.MOV R0, RZ, RZ, -R0 ;  /* 0x000000ffff00a224 */ /* 0x000fca00078e0a00 */
[----:B------:R-:W-:-:S13]  /*01b0*/  ISETP.GT.AND P0, PT, R0, 0x3, PT ;  /* 0x000000030000780c */ /* 0x000fda0003f04270 */
[----:B--2---:R-:W-:Y:S05]  /*01c0*/  @!P0 BRA `(.L_x_0) ;  /* 0x0000000000308947 */ /* 0x004fea0003800000 */
.L_x_1:
[----:B------:R-:W-:Y:S01]  /*01d0*/  SHF.R.S32.HI R6, RZ, 0x1f, R7 ;  /* 0x0000001fff067819 */ /* 0x000fe20000011407 */
[----:B0-----:R-:W-:-:S03]  /*01e0*/  IMAD.WIDE.U32 R2, R7, 0x4, R4 ;  /* 0x0000000407027825 */ /* 0x001fc600078e0004 */
[----:B------:R-:W-:Y:S02]  /*01f0*/  SHF.L.U32 R9, R6, 0x2, RZ ;  /* 0x0000000206097819 */ /* 0x000fe400000006ff */
[----:B------:R-:W-:-:S03]  /*0200*/  LEA R6, R7, UR4, 0x2 ;  /* 0x0000000407067c11 */ /* 0x000fc6000f8e10ff */
[----:B------:R-:W-:Y:S02]  /*0210*/  IMAD.IADD R3, R3, 0x1, R9 ;  /* 0x0000000103037824 */ /* 0x000fe400078e0209 */
[----:B------:R-:W0:Y:S04]  /*0220*/  LDS R9, [R6+0x4] ;  /* 0x0000040006097984 */ /* 0x000e280000000800 */
[----:B------:R-:W2:Y:S01]  /*0230*/  LDG.E R7, desc[UR6][R2.64+0x4] ;  /* 0x0000040602077981 */ /* 0x000ea2000c1e1900 */
[----:B------:R-:W-:-:S05]  /*0240*/  IMAD.MOV.U32 R11, RZ, RZ, 0xc8 ;  /* 0x000000c8ff0b7424 */ /* 0x000fca00078e00ff */
[----:B------:R1:W-:Y:S04]  /*0250*/  STS [R6], R11 ;  /* 0x0000000b06007388 */ /* 0x0003e80000000800 */
[----:B0-----:R1:W-:Y:S01]  /*0260*/  STG.E desc[UR6][R2.64], R9 ;  /* 0x0000000902007986 */ /* 0x0013e2000c101906 */
[----:B--2---:R-:W-:-:S13]  /*0270*/  ISETP.GT.AND P0, PT, R0, R7, PT ;  /* 0x000000070000720c */ /* 0x004fda0003f04270 */
[----:B-1----:R-:W-:Y:S05]  /*0280*/  @P0 BRA `(.L_x_1) ;  /* 0xfffffffc00d00947 */ /* 0x002fea000383ffff */
.L_x_0:
[----:B------:R-:W-:Y:S08]  /*0290*/  BAR.SYNC.DEFER_BLOCKING 0x0 ;  /* 0x0000000000007b1d */ /* 0x000ff00000010000 */
[----:B------:R-:W1:Y:S01]  /*02a0*/  LDC.64 R2, c[0x0][0x380] ;  /* 0x0000e000ff027b82 */ /* 0x000e620000000a00 */
[----:B------:R-:W-:Y:S05]  /*02b0*/  @!P0 EXIT ;  /* 0x000000000000894d */ /* 0x000fea0003800000 */
.L_x_2:
[----:B------:R-:W-:Y:S01]  /*02c0*/  SHF.R.S32.HI R6, RZ, 0x1f, R7 ;  /* 0x0000001fff067819 */ /* 0x000fe20000011407 */
[----:B01----:R-:W-:-:S03]  /*02d0*/  IMAD.WIDE.U32 R4, R7, 0x4, R2 ;  /* 0x0000000407047825 */ /* 0x003fc600078e0002 */
[----:B------:R-:W-:Y:S02]  /*02e0*/  SHF.L.U32 R9, R6, 0x2, RZ ;  /* 0x0000000206097819 */ /* 0x000fe400000006ff */
[----:B------:R-:W-:-:S03]  /*02f0*/  LEA R6, R7, UR4, 0x2 ;  /* 0x0000000407067c11 */ /* 0x000fc6000f8e10ff */
[----:B------:R-:W-:Y:S02]  /*0300*/  IMAD.IADD R5, R5, 0x1, R9 ;  /* 0x0000000105057824 */ /* 0x000fe400078e0209 */
[----:B------:R-:W0:Y:S04]  /*0310*/  LDS R9, [R6+0x4] ;  /* 0x0000040006097984 */ /* 0x000e280000000800 */
[----:B------:R-:W2:Y:S01]  /*0320*/  LDG.E R7, desc[UR6][R4.64+0x4] ;  /* 0x0000040604077981 */ /* 0x000ea2000c1e1900 */
[----:B------:R-:W-:-:S05]  /*0330*/  HFMA2 R11, -RZ, RZ, 0, 1.1920928955078125e-05 ;  /* 0x000000c8ff0b7431 */ /* 0x000fca00000001ff */
[----:B------:R3:W-:Y:S04]  /*0340*/  STS [R6], R11 ;  /* 0x0000000b06007388 */ /* 0x0007e80000000800 */
[----:B0-----:R3:W-:Y:S01]  /*0350*/  STG.E desc[UR6][R4.64], R9 ;  /* 0x0000000904007986 */ /* 0x0017e2000c101906 */
[----:B--2---:R-:W-:-:S13]  /*0360*/  ISETP.GT.AND P0, PT, R0, R7, PT ;  /* 0x000000070000720c */ /* 0x004fda0003f04270 */
[----:B---3--:R-:W-:Y:S05]  /*0370*/  @P0 BRA `(.L_x_2) ;  /* 0xfffffffc00d00947 */ /* 0x008fea000383ffff */
[----:B------:R-:W-:Y:S05]  /*0380*/  EXIT ;  /* 0x000000000000794d */ /* 0x000fea0003800000 */
.L_x_3:
[----:B------:R-:W-:-:S00]  /*0390*/  BRA `(.L_x_3) ;  /* 0xfffffffc00fc7947 */ /* 0x000fc0000383ffff */
[----:B------:R-:W-:-:S00]  /*03a0*/  NOP ;  /* 0x0000000000007918 */ /* 0x000fc00000000000 */
        /* <DEDUP_REMOVED lines=13> */
.L_x_4:


//--------------------- .nv.shared.my_kernel      --------------------------
	.section	.nv.shared.my_kernel,"aw",@nobits
	.sectionflags	@""
	.align	16
	.zero		1024


//--------------------- .nv.shared.reserved.0     --------------------------
	.section	.nv.shared.reserved.0,"aw",@nobits
	.weak		__nv_reservedSMEM_offset_0_alias
	.size		__nv_reservedSMEM_offset_0_alias, 0, 64
	.other		__nv_reservedSMEM_offset_0_alias,@"STO_CUDA_RESERVED_SHARED STV_DEFAULT"
__nv_reservedSMEM_offset_0_alias:
	.zero		0
	.zero		64


//--------------------- .nv.constant0.my_kernel   --------------------------
	.section	.nv.constant0.my_kernel,"a",@progbits
	.sectionflags	@""
	.align	4
.nv.constant0.my_kernel:
	.zero		908


//--------------------- SYMBOLS --------------------------

	.type		.nv.reservedSmem.offset0,@object
	.size		.nv.reservedSmem.offset0,0x4
	.type		.nv.reservedSmem.cap,@object
	.size		.nv.reservedSmem.cap,0x4
